	.headerflags	@"EF_CUDA_TEXMODE_UNIFIED EF_CUDA_64BIT_ADDRESS EF_CUDA_ACCELERATORS EF_CUDA_SM90 EF_CUDA_VIRTUAL_SM(EF_CUDA_SM90)"
	.elftype	@"ET_EXEC"


//--------------------- .nv.info                  --------------------------
	.section	.nv.info,"",@"SHT_CUDA_INFO"
	.align	4


	//----- nvinfo : EIATTR_REGCOUNT
	.align		4
        /*0000*/ 	.byte	0x04, 0x2f
        /*0002*/ 	.short	(.L_1 - .L_0)
	.align		4
.L_0:
        /*0004*/ 	.word	index@(triton_poi_fused_cat_5)
        /*0008*/ 	.word	0x00000020


	//----- nvinfo : EIATTR_MIN_STACK_SIZE
	.align		4
.L_1:
        /*000c*/ 	.byte	0x04, 0x12
        /*000e*/ 	.short	(.L_3 - .L_2)
	.align		4
.L_2:
        /*0010*/ 	.word	index@(triton_poi_fused_cat_5)
        /*0014*/ 	.word	0x00000000


	//----- nvinfo : EIATTR_FRAME_SIZE
	.align		4
.L_3:
        /*0018*/ 	.byte	0x04, 0x11
        /*001a*/ 	.short	(.L_5 - .L_4)
	.align		4
.L_4:
        /*001c*/ 	.word	index@(triton_poi_fused_cat_5)
        /*0020*/ 	.word	0x00000000


	//----- nvinfo : EIATTR_MIN_STACK_SIZE
	.align		4
.L_5:
        /*0024*/ 	.byte	0x04, 0x12
        /*0026*/ 	.short	(.L_7 - .L_6)
	.align		4
.L_6:
        /*0028*/ 	.word	index@(triton_poi_fused_cat_5)
        /*002c*/ 	.word	0x00000000
.L_7:


//--------------------- .nv.info.triton_poi_fused_cat_5 --------------------------
	.section	.nv.info.triton_poi_fused_cat_5,"",@"SHT_CUDA_INFO"
	.sectionflags	@""
	.align	4


	//----- nvinfo : EIATTR_CUDA_API_VERSION
	.align		4
        /*0000*/ 	.byte	0x04, 0x37
        /*0002*/ 	.short	(.L_9 - .L_8)
.L_8:
        /*0004*/ 	.word	0x0000007c


	//----- nvinfo : EIATTR_KPARAM_INFO
	.align		4
.L_9:
        /*0008*/ 	.byte	0x04, 0x17
        /*000a*/ 	.short	(.L_11 - .L_10)
.L_10:
        /*000c*/ 	.word	0x00000000
        /*0010*/ 	.short	0x000f
        /*0012*/ 	.short	0x0078
        /*0014*/ 	.byte	0x00, 0xf0, 0x11, 0x00


	//----- nvinfo : EIATTR_KPARAM_INFO
	.align		4
.L_11:
        /*0018*/ 	.byte	0x04, 0x17
        /*001a*/ 	.short	(.L_13 - .L_12)
.L_12:
        /*001c*/ 	.word	0x00000000
        /*0020*/ 	.short	0x000e
        /*0022*/ 	.short	0x0070
        /*0024*/ 	.byte	0x00, 0xf4, 0x21, 0x00


	//----- nvinfo : EIATTR_KPARAM_INFO
	.align		4
.L_13:
        /*0028*/ 	.byte	0x04, 0x17
        /*002a*/ 	.short	(.L_15 - .L_14)
.L_14:
        /*002c*/ 	.word	0x00000000
        /*0030*/ 	.short	0x000d
        /*0032*/ 	.short	0x0068
        /*0034*/ 	.byte	0x00, 0xf4, 0x21, 0x00


	//----- nvinfo : EIATTR_KPARAM_INFO
	.align		4
.L_15:
        /*0038*/ 	.byte	0x04, 0x17
        /*003a*/ 	.short	(.L_17 - .L_16)
.L_16:
        /*003c*/ 	.word	0x00000000
        /*0040*/ 	.short	0x000c
        /*0042*/ 	.short	0x0060
        /*0044*/ 	.byte	0x00, 0xf4, 0x21, 0x00


	//----- nvinfo : EIATTR_KPARAM_INFO
	.align		4
.L_17:
        /*0048*/ 	.byte	0x04, 0x17
        /*004a*/ 	.short	(.L_19 - .L_18)
.L_18:
        /*004c*/ 	.word	0x00000000
        /*0050*/ 	.short	0x000b
        /*0052*/ 	.short	0x0058
        /*0054*/ 	.byte	0x00, 0xf4, 0x21, 0x00


	//----- nvinfo : EIATTR_KPARAM_INFO
	.align		4
.L_19:
        /*0058*/ 	.byte	0x04, 0x17
        /*005a*/ 	.short	(.L_21 - .L_20)
.L_20:
        /*005c*/ 	.word	0x00000000
        /*0060*/ 	.short	0x000a
        /*0062*/ 	.short	0x0050
        /*0064*/ 	.byte	0x00, 0xf4, 0x21, 0x00


	//----- nvinfo : EIATTR_KPARAM_INFO
	.align		4
.L_21:
        /*0068*/ 	.byte	0x04, 0x17
        /*006a*/ 	.short	(.L_23 - .L_22)
.L_22:
        /*006c*/ 	.word	0x00000000
        /*0070*/ 	.short	0x0009
        /*0072*/ 	.short	0x0048
        /*0074*/ 	.byte	0x00, 0xf4, 0x21, 0x00


	//----- nvinfo : EIATTR_KPARAM_INFO
	.align		4
.L_23:
        /*0078*/ 	.byte	0x04, 0x17
        /*007a*/ 	.short	(.L_25 - .L_24)
.L_24:
        /*007c*/ 	.word	0x00000000
        /*0080*/ 	.short	0x0008
        /*0082*/ 	.short	0x0040
        /*0084*/ 	.byte	0x00, 0xf4, 0x21, 0x00


	//----- nvinfo : EIATTR_KPARAM_INFO
	.align		4
.L_25:
        /*0088*/ 	.byte	0x04, 0x17
        /*008a*/ 	.short	(.L_27 - .L_26)
.L_26:
        /*008c*/ 	.word	0x00000000
        /*0090*/ 	.short	0x0007
        /*0092*/ 	.short	0x0038
        /*0094*/ 	.byte	0x00, 0xf4, 0x21, 0x00


	//----- nvinfo : EIATTR_KPARAM_INFO
	.align		4
.L_27:
        /*0098*/ 	.byte	0x04, 0x17
        /*009a*/ 	.short	(.L_29 - .L_28)
.L_28:
        /*009c*/ 	.word	0x00000000
        /*00a0*/ 	.short	0x0006
        /*00a2*/ 	.short	0x0030
        /*00a4*/ 	.byte	0x00, 0xf4, 0x21, 0x00


	//----- nvinfo : EIATTR_KPARAM_INFO
	.align		4
.L_29:
        /*00a8*/ 	.byte	0x04, 0x17
        /*00aa*/ 	.short	(.L_31 - .L_30)
.L_30:
        /*00ac*/ 	.word	0x00000000
        /*00b0*/ 	.short	0x0005
        /*00b2*/ 	.short	0x0028
        /*00b4*/ 	.byte	0x00, 0xf4, 0x21, 0x00


	//----- nvinfo : EIATTR_KPARAM_INFO
	.align		4
.L_31:
        /*00b8*/ 	.byte	0x04, 0x17
        /*00ba*/ 	.short	(.L_33 - .L_32)
.L_32:
        /*00bc*/ 	.word	0x00000000
        /*00c0*/ 	.short	0x0004
        /*00c2*/ 	.short	0x0020
        /*00c4*/ 	.byte	0x00, 0xf4, 0x21, 0x00


	//----- nvinfo : EIATTR_KPARAM_INFO
	.align		4
.L_33:
        /*00c8*/ 	.byte	0x04, 0x17
        /*00ca*/ 	.short	(.L_35 - .L_34)
.L_34:
        /*00cc*/ 	.word	0x00000000
        /*00d0*/ 	.short	0x0003
        /*00d2*/ 	.short	0x0018
        /*00d4*/ 	.byte	0x00, 0xf4, 0x21, 0x00


	//----- nvinfo : EIATTR_KPARAM_INFO
	.align		4
.L_35:
        /*00d8*/ 	.byte	0x04, 0x17
        /*00da*/ 	.short	(.L_37 - .L_36)
.L_36:
        /*00dc*/ 	.word	0x00000000
        /*00e0*/ 	.short	0x0002
        /*00e2*/ 	.short	0x0010
        /*00e4*/ 	.byte	0x00, 0xf4, 0x21, 0x00


	//----- nvinfo : EIATTR_KPARAM_INFO
	.align		4
.L_37:
        /*00e8*/ 	.byte	0x04, 0x17
        /*00ea*/ 	.short	(.L_39 - .L_38)
.L_38:
        /*00ec*/ 	.word	0x00000000
        /*00f0*/ 	.short	0x0001
        /*00f2*/ 	.short	0x0008
        /*00f4*/ 	.byte	0x00, 0xf4, 0x21, 0x00


	//----- nvinfo : EIATTR_KPARAM_INFO
	.align		4
.L_39:
        /*00f8*/ 	.byte	0x04, 0x17
        /*00fa*/ 	.short	(.L_41 - .L_40)
.L_40:
        /*00fc*/ 	.word	0x00000000
        /*0100*/ 	.short	0x0000
        /*0102*/ 	.short	0x0000
        /*0104*/ 	.byte	0x00, 0xf4, 0x21, 0x00


	//----- nvinfo : EIATTR_SPARSE_MMA_MASK
	.align		4
.L_41:
        /*0108*/ 	.byte	0x03, 0x50
        /*010a*/ 	.short	0x0000


	//----- nvinfo : EIATTR_MAXREG_COUNT
	.align		4
        /*010c*/ 	.byte	0x03, 0x1b
        /*010e*/ 	.short	0x00ff


	//----- nvinfo : EIATTR_EXIT_INSTR_OFFSETS
	.align		4
        /*0110*/ 	.byte	0x04, 0x1c
        /*0112*/ 	.short	(.L_43 - .L_42)


	//   ....[0]....
.L_42:
        /*0114*/ 	.word	0x00000740


	//   ....[1]....
        /*0118*/ 	.word	0x00000760


	//----- nvinfo : EIATTR_REQNTID
	.align		4
.L_43:
        /*011c*/ 	.byte	0x04, 0x10
        /*011e*/ 	.short	(.L_45 - .L_44)
.L_44:
        /*0120*/ 	.word	0x00000080
        /*0124*/ 	.word	0x00000001
        /*0128*/ 	.word	0x00000001


	//----- nvinfo : EIATTR_CBANK_PARAM_SIZE
	.align		4
.L_45:
        /*012c*/ 	.byte	0x03, 0x19
        /*012e*/ 	.short	0x007c


	//----- nvinfo : EIATTR_PARAM_CBANK
	.align		4
        /*0130*/ 	.byte	0x04, 0x0a
        /*0132*/ 	.short	(.L_47 - .L_46)
	.align		4
.L_46:
        /*0134*/ 	.word	index@(.nv.constant0.triton_poi_fused_cat_5)
        /*0138*/ 	.short	0x0210
        /*013a*/ 	.short	0x007c


	//----- nvinfo : EIATTR_SW_WAR
	.align		4
.L_47:
        /*013c*/ 	.byte	0x04, 0x36
        /*013e*/ 	.short	(.L_49 - .L_48)
.L_48:
        /*0140*/ 	.word	0x00000008
.L_49:


//--------------------- .nv.callgraph             --------------------------
	.section	.nv.callgraph,"",@"SHT_CUDA_CALLGRAPH"
	.align	4
	.sectionentsize	8
	.align		4
        /*0000*/ 	.word	0x00000000
	.align		4
        /*0004*/ 	.word	0xffffffff
	.align		4
        /*0008*/ 	.word	0x00000000
	.align		4
        /*000c*/ 	.word	0xfffffffe
	.align		4
        /*0010*/ 	.word	0x00000000
	.align		4
        /*0014*/ 	.word	0xfffffffd
	.align		4
        /*0018*/ 	.word	0x00000000
	.align		4
        /*001c*/ 	.word	0xfffffffc


//--------------------- .text.triton_poi_fused_cat_5 --------------------------
	.section	.text.triton_poi_fused_cat_5,"ax",@progbits
	.align	128
        .global         triton_poi_fused_cat_5
        .type           triton_poi_fused_cat_5,@function
        .size           triton_poi_fused_cat_5,(.L_x_1 - triton_poi_fused_cat_5)
        .other          triton_poi_fused_cat_5,@"STO_CUDA_ENTRY STV_DEFAULT"
triton_poi_fused_cat_5:
.text.triton_poi_fused_cat_5:
[----:B------:R-:W0:Y:S01]  /*0000*/  LDC R1, c[0x0][0x28] ;  /* 0x00000a00ff017b82 */ /* 0x000e220000000800 */
[----:B------:R-:W1:Y:S07]  /*0010*/  S2R R0, SR_TID.X ;  /* 0x0000000000007919 */ /* 0x000e6e0000002100 */
[----:B------:R-:W2:Y:S01]  /*0020*/  LDC.64 R4, c[0x0][0x230] ;  /* 0x00008c00ff047b82 */ /* 0x000ea20000000a00 */
[----:B------:R-:W-:Y:S01]  /*0030*/  ULDC.64 UR4, c[0x0][0x208] ;  /* 0x0000820000047ab9 */ /* 0x000fe20000000a00 */
[----:B------:R-:W3:Y:S01]  /*0040*/  S2R R9, SR_CTAID.X ;  /* 0x0000000000097919 */ /* 0x000ee20000002500 */
[----:B------:R-:W-:-:S05]  /*0050*/  IMAD.MOV.U32 R18, RZ, RZ, RZ ;  /* 0x000000ffff127224 */ /* 0x000fca00078e00ff */
[----:B------:R-:W4:Y:S08]  /*0060*/  LDC.64 R16, c[0x0][0x270] ;  /* 0x00009c00ff107b82 */ /* 0x000f300000000a00 */
[----:B------:R-:W5:Y:S08]  /*0070*/  LDC.64 R26, c[0x0][0x240] ;  /* 0x00009000ff1a7b82 */ /* 0x000f700000000a00 */
[----:B------:R-:W2:Y:S01]  /*0080*/  LDC.64 R20, c[0x0][0x210] ;  /* 0x00008400ff147b82 */ /* 0x000ea20000000a00 */
[----:B-1----:R-:W-:-:S07]  /*0090*/  IMAD.SHL.U32 R0, R0, 0x2, RZ ;  /* 0x0000000200007824 */ /* 0x002fce00078e00ff */
[----:B------:R-:W1:Y:S01]  /*00a0*/  LDC.64 R22, c[0x0][0x220] ;  /* 0x00008800ff167b82 */ /* 0x000e620000000a00 */
[----:B---3--:R-:W-:Y:S02]  /*00b0*/  SHF.R.S32.HI R11, RZ, 0x17, R9 ;  /* 0x00000017ff0b7819 */ /* 0x008fe40000011409 */
[----:B------:R-:W-:Y:S02]  /*00c0*/  LOP3.LUT R0, R0, 0xfe, RZ, 0xc0, !PT ;  /* 0x000000fe00007812 */ /* 0x000fe400078ec0ff */
[----:B------:R-:W-:-:S03]  /*00d0*/  SGXT R11, R11, 0x1 ;  /* 0x000000010b0b781a */ /* 0x000fc60000000200 */
[----:B------:R-:W-:Y:S02]  /*00e0*/  IMAD R2, R9, 0x100, R0 ;  /* 0x0000010009027824 */ /* 0x000fe400078e0200 */
[----:B------:R-:W3:Y:S03]  /*00f0*/  LDC.64 R8, c[0x0][0x258] ;  /* 0x00009600ff087b82 */ /* 0x000ee60000000a00 */
[----:B------:R-:W-:Y:S02]  /*0100*/  SHF.R.S32.HI R3, RZ, 0x1f, R2 ;  /* 0x0000001fff037819 */ /* 0x000fe40000011402 */
[-C--:B------:R-:W-:Y:S02]  /*0110*/  LEA.HI R11, R11, R2.reuse, RZ, 0x6 ;  /* 0x000000020b0b7211 */ /* 0x080fe400078f30ff */
[----:B------:R-:W-:Y:S02]  /*0120*/  LEA.HI R6, R3, R2, RZ, 0x4 ;  /* 0x0000000203067211 */ /* 0x000fe400078f20ff */
[----:B------:R-:W-:-:S02]  /*0130*/  SHF.R.S32.HI R13, RZ, 0x6, R11 ;  /* 0x00000006ff0d7819 */ /* 0x000fc4000001140b */
[----:B------:R-:W-:Y:S01]  /*0140*/  SHF.R.S32.HI R0, RZ, 0x4, R6 ;  /* 0x00000004ff007819 */ /* 0x000fe20000011406 */
[----:B------:R-:W1:Y:S03]  /*0150*/  LDC.64 R10, c[0x0][0x260] ;  /* 0x00009800ff0a7b82 */ /* 0x000e660000000a00 */
[----:B------:R-:W-:-:S04]  /*0160*/  LEA.HI R7, R0, R0, RZ, 0x2 ;  /* 0x0000000000077211 */ /* 0x000fc800078f10ff */
[----:B------:R-:W-:-:S05]  /*0170*/  LOP3.LUT R7, R7, 0xfffffffc, RZ, 0xc0, !PT ;  /* 0xfffffffc07077812 */ /* 0x000fca00078ec0ff */
[----:B------:R-:W-:Y:S01]  /*0180*/  IMAD.IADD R0, R0, 0x1, -R7 ;  /* 0x0000000100007824 */ /* 0x000fe200078e0a07 */
[----:B------:R-:W-:-:S04]  /*0190*/  LOP3.LUT R7, R6, 0xfffffff0, RZ, 0xc0, !PT ;  /* 0xfffffff006077812 */ /* 0x000fc800078ec0ff */
[----:B------:R-:W-:Y:S01]  /*01a0*/  ISETP.GT.AND P3, PT, R0, 0x2, PT ;  /* 0x000000020000780c */ /* 0x000fe20003f64270 */
[----:B------:R-:W-:Y:S01]  /*01b0*/  IMAD.IADD R6, R2, 0x1, -R7 ;  /* 0x0000000102067824 */ /* 0x000fe200078e0a07 */
[----:B------:R-:W-:Y:S02]  /*01c0*/  ISETP.NE.AND P0, PT, R0, 0x2, PT ;  /* 0x000000020000780c */ /* 0x000fe40003f05270 */
[C---:B------:R-:W-:Y:S01]  /*01d0*/  ISETP.LT.AND P5, PT, R2.reuse, 0x100, P3 ;  /* 0x000001000200780c */ /* 0x040fe20001fa1270 */
[C---:B------:R-:W-:Y:S01]  /*01e0*/  IMAD R25, R13.reuse, 0x10, R6 ;  /* 0x000000100d197824 */ /* 0x040fe200078e0206 */
[----:B------:R-:W-:Y:S01]  /*01f0*/  ISETP.LT.AND P4, PT, R2, 0x100, !P0 ;  /* 0x000001000200780c */ /* 0x000fe20004781270 */
[----:B---3--:R-:W-:Y:S01]  /*0200*/  IMAD.WIDE R8, R13, 0x4, R8 ;  /* 0x000000040d087825 */ /* 0x008fe200078e0208 */
[----:B------:R-:W-:-:S03]  /*0210*/  CS2R R6, SRZ ;  /* 0x0000000000067805 */ /* 0x000fc6000001ff00 */
[----:B------:R-:W-:Y:S02]  /*0220*/  IMAD.MOV.U32 R13, RZ, RZ, RZ ;  /* 0x000000ffff0d7224 */ /* 0x000fe400078e00ff */
[----:B--2---:R-:W-:Y:S02]  /*0230*/  IMAD.WIDE R14, R25, 0x4, R4 ;  /* 0x00000004190e7825 */ /* 0x004fe400078e0204 */
[----:B01----:R-:W2:Y:S04]  /*0240*/  LDG.E R4, desc[UR4][R10.64] ;  /* 0x000000040a047981 */ /* 0x003ea8000c1e1900 */
[----:B------:R-:W3:Y:S04]  /*0250*/  @P5 LDG.E.EL R13, desc[UR4][R8.64] ;  /* 0x00000004080d5981 */ /* 0x000ee8000c2e1900 */
[----:B------:R0:W2:Y:S04]  /*0260*/  @P4 LDG.E.EL.64 R6, desc[UR4][R14.64] ;  /* 0x000000040e064981 */ /* 0x0000a8000c2e1b00 */
[----:B------:R1:W2:Y:S01]  /*0270*/  @P5 LDG.E.EL R18, desc[UR4][R8.64] ;  /* 0x0000000408125981 */ /* 0x0002a2000c2e1900 */
[----:B------:R-:W-:Y:S01]  /*0280*/  LEA.HI R3, R3, R2, RZ, 0x2 ;  /* 0x0000000203037211 */ /* 0x000fe200078f10ff */
[----:B0-----:R-:W0:Y:S03]  /*0290*/  LDC.64 R14, c[0x0][0x278] ;  /* 0x00009e00ff0e7b82 */ /* 0x001e260000000a00 */
[----:B------:R-:W-:-:S02]  /*02a0*/  SHF.R.S32.HI R5, RZ, 0x2, R3 ;  /* 0x00000002ff057819 */ /* 0x000fc40000011403 */
[----:B------:R-:W-:Y:S02]  /*02b0*/  LOP3.LUT R3, R3, 0xfffffffc, RZ, 0xc0, !PT ;  /* 0xfffffffc03037812 */ /* 0x000fe400078ec0ff */
[----:B-1----:R-:W-:Y:S02]  /*02c0*/  CS2R R8, SRZ ;  /* 0x0000000000087805 */ /* 0x002fe4000001ff00 */
[----:B------:R-:W-:Y:S01]  /*02d0*/  LEA.HI R12, R5, R5, RZ, 0x2 ;  /* 0x00000005050c7211 */ /* 0x000fe200078f10ff */
[----:B------:R-:W-:-:S03]  /*02e0*/  IMAD.IADD R3, R2, 0x1, -R3 ;  /* 0x0000000102037824 */ /* 0x000fc600078e0a03 */
[----:B------:R-:W-:Y:S01]  /*02f0*/  LOP3.LUT R12, R12, 0xfffffffc, RZ, 0xc0, !PT ;  /* 0xfffffffc0c0c7812 */ /* 0x000fe200078ec0ff */
[----:B----4-:R-:W-:Y:S01]  /*0300*/  IMAD.WIDE R16, R3, 0x4, R16 ;  /* 0x0000000403107825 */ /* 0x010fe200078e0210 */
[C---:B------:R-:W-:Y:S02]  /*0310*/  ISETP.GE.AND P2, PT, R0.reuse, 0x1, PT ;  /* 0x000000010000780c */ /* 0x040fe40003f46270 */
[----:B------:R-:W-:Y:S02]  /*0320*/  ISETP.NE.AND P1, PT, R0, 0x1, PT ;  /* 0x000000010000780c */ /* 0x000fe40003f25270 */
[----:B------:R1:W4:Y:S01]  /*0330*/  @P5 LDG.E.EL.64 R8, desc[UR4][R16.64] ;  /* 0x0000000410085981 */ /* 0x000322000c2e1b00 */
[----:B------:R-:W-:Y:S01]  /*0340*/  IMAD.IADD R5, R5, 0x1, -R12 ;  /* 0x0000000105057824 */ /* 0x000fe200078e0a0c */
[----:B------:R-:W1:Y:S01]  /*0350*/  LDC.64 R10, c[0x0][0x238] ;  /* 0x00008e00ff0a7b82 */ /* 0x000e620000000a00 */
[----:B------:R-:W-:Y:S02]  /*0360*/  IMAD.MOV.U32 R12, RZ, RZ, RZ ;  /* 0x000000ffff0c7224 */ /* 0x000fe400078e00ff */
[----:B-----5:R-:W-:-:S04]  /*0370*/  IMAD.WIDE R26, R25, 0x4, R26 ;  /* 0x00000004191a7825 */ /* 0x020fc800078e021a */
[----:B0-----:R-:W-:Y:S01]  /*0380*/  IMAD.WIDE R14, R5, 0x4, R14 ;  /* 0x00000004050e7825 */ /* 0x001fe200078e020e */
[----:B-1----:R-:W0:Y:S03]  /*0390*/  LDC.64 R16, c[0x0][0x228] ;  /* 0x00008a00ff107b82 */ /* 0x002e260000000a00 */
[----:B------:R-:W-:-:S04]  /*03a0*/  IMAD.WIDE R20, R25, 0x4, R20 ;  /* 0x0000000419147825 */ /* 0x000fc800078e0214 */
[----:B------:R-:W-:Y:S01]  /*03b0*/  IMAD.WIDE R22, R25, 0x4, R22 ;  /* 0x0000000419167825 */ /* 0x000fe200078e0216 */
[----:B------:R-:W-:Y:S01]  /*03c0*/  CS2R R24, SRZ ;  /* 0x0000000000187805 */ /* 0x000fe2000001ff00 */
[----:B------:R-:W5:Y:S04]  /*03d0*/  LDG.E R10, desc[UR4][R10.64] ;  /* 0x000000040a0a7981 */ /* 0x000f68000c1e1900 */
[----:B0-----:R-:W5:Y:S01]  /*03e0*/  LDG.E R16, desc[UR4][R16.64] ;  /* 0x0000000410107981 */ /* 0x001f62000c1e1900 */
[----:B---3--:R-:W-:Y:S02]  /*03f0*/  SEL R19, R13, RZ, P5 ;  /* 0x000000ff0d137207 */ /* 0x008fe40002800000 */
[----:B--2---:R-:W-:-:S03]  /*0400*/  SEL R3, R6, RZ, P4 ;  /* 0x000000ff06037207 */ /* 0x004fc60002000000 */
[----:B------:R-:W-:Y:S01]  /*0410*/  FADD R6, R4, R19 ;  /* 0x0000001304067221 */ /* 0x000fe20000000000 */
[----:B------:R-:W-:Y:S02]  /*0420*/  SEL R0, R7, RZ, P4 ;  /* 0x000000ff07007207 */ /* 0x000fe40002000000 */
[----:B------:R-:W-:Y:S02]  /*0430*/  SEL R7, R18, RZ, P5 ;  /* 0x000000ff12077207 */ /* 0x000fe40002800000 */
[C---:B------:R-:W-:Y:S01]  /*0440*/  FSETP.GEU.AND P4, PT, R4.reuse, -R19, PT ;  /* 0x800000130400720b */ /* 0x040fe20003f8e000 */
[----:B------:R-:W-:Y:S01]  /*0450*/  IMAD.MOV.U32 R13, RZ, RZ, RZ ;  /* 0x000000ffff0d7224 */ /* 0x000fe200078e00ff */
[C---:B------:R-:W-:Y:S01]  /*0460*/  FSETP.GEU.AND P6, PT, R4.reuse, -R7, PT ;  /* 0x800000070400720b */ /* 0x040fe20003fce000 */
[----:B------:R-:W-:Y:S01]  /*0470*/  FADD R7, R4, R7 ;  /* 0x0000000704077221 */ /* 0x000fe20000000000 */
[----:B------:R-:W-:Y:S02]  /*0480*/  FSEL R6, R6, RZ, P4 ;  /* 0x000000ff06067208 */ /* 0x000fe40002000000 */
[----:B------:R-:W-:-:S02]  /*0490*/  CS2R R4, SRZ ;  /* 0x0000000000047805 */ /* 0x000fc4000001ff00 */
[C---:B------:R-:W-:Y:S01]  /*04a0*/  ISETP.LT.AND P4, PT, R2.reuse, 0x100, !P1 ;  /* 0x000001000200780c */ /* 0x040fe20004f81270 */
[----:B------:R0:W2:Y:S01]  /*04b0*/  @P5 LDG.E.EL.64 R12, desc[UR4][R26.64] ;  /* 0x000000041a0c5981 */ /* 0x0000a2000c2e1b00 */
[----:B------:R-:W1:Y:S01]  /*04c0*/  LDC.64 R18, c[0x0][0x218] ;  /* 0x00008600ff127b82 */ /* 0x000e620000000a00 */
[----:B------:R-:W-:Y:S02]  /*04d0*/  FSEL R7, R7, RZ, P6 ;  /* 0x000000ff07077208 */ /* 0x000fe40003000000 */
[----:B------:R-:W3:Y:S01]  /*04e0*/  @P5 LDG.E.EL R5, desc[UR4][R14.64] ;  /* 0x000000040e055981 */ /* 0x000ee2000c2e1900 */
[----:B------:R-:W-:-:S03]  /*04f0*/  ISETP.LT.AND P6, PT, R2, 0x100, !P2 ;  /* 0x000001000200780c */ /* 0x000fc600057c1270 */
[----:B------:R1:W3:Y:S04]  /*0500*/  @P5 LDG.E.EL R4, desc[UR4][R14.64] ;  /* 0x000000040e045981 */ /* 0x0002e8000c2e1900 */
[----:B------:R-:W3:Y:S01]  /*0510*/  @P4 LDG.E.EL.64 R24, desc[UR4][R22.64] ;  /* 0x0000000416184981 */ /* 0x000ee2000c2e1b00 */
[----:B0-----:R-:W-:-:S06]  /*0520*/  CS2R R26, SRZ ;  /* 0x00000000001a7805 */ /* 0x001fcc000001ff00 */
[----:B------:R-:W3:Y:S04]  /*0530*/  @P6 LDG.E.EL.64 R26, desc[UR4][R20.64] ;  /* 0x00000004141a6981 */ /* 0x000ee8000c2e1b00 */
[----:B-1----:R-:W3:Y:S01]  /*0540*/  LDG.E R18, desc[UR4][R18.64] ;  /* 0x0000000412127981 */ /* 0x002ee2000c1e1900 */
[----:B----4-:R-:W-:Y:S01]  /*0550*/  SEL R29, R8, RZ, P5 ;  /* 0x000000ff081d7207 */ /* 0x010fe20002800000 */
[----:B------:R-:W-:Y:S01]  /*0560*/  FADD R15, R6, -R6 ;  /* 0x80000006060f7221 */ /* 0x000fe20000000000 */
[----:B------:R-:W-:-:S03]  /*0570*/  FADD R14, R7, -R7 ;  /* 0x80000007070e7221 */ /* 0x000fc60000000000 */
[----:B------:R-:W-:Y:S01]  /*0580*/  FFMA R29, R15, R29, R6 ;  /* 0x0000001d0f1d7223 */ /* 0x000fe20000000006 */
[----:B------:R-:W-:Y:S02]  /*0590*/  SEL R6, R9, RZ, P5 ;  /* 0x000000ff09067207 */ /* 0x000fe40002800000 */
[----:B------:R-:W0:Y:S03]  /*05a0*/  LDC.64 R8, c[0x0][0x280] ;  /* 0x0000a000ff087b82 */ /* 0x000e260000000a00 */
[----:B------:R-:W-:Y:S01]  /*05b0*/  FFMA R6, R14, R6, R7 ;  /* 0x000000060e067223 */ /* 0x000fe20000000007 */
[----:B-----5:R-:W-:Y:S01]  /*05c0*/  FADD R0, R10, R0 ;  /* 0x000000000a007221 */ /* 0x020fe20000000000 */
[----:B0-----:R-:W-:Y:S01]  /*05d0*/  IMAD.WIDE R8, R2, 0x4, R8 ;  /* 0x0000000402087825 */ /* 0x001fe200078e0208 */
[----:B--2---:R-:W-:Y:S02]  /*05e0*/  SEL R13, R13, RZ, P5 ;  /* 0x000000ff0d0d7207 */ /* 0x004fe40002800000 */
[----:B---3--:R-:W-:-:S03]  /*05f0*/  SEL R5, R5, RZ, P5 ;  /* 0x000000ff05057207 */ /* 0x008fc60002800000 */
[----:B------:R-:W-:Y:S01]  /*0600*/  FADD R6, -R13, R6 ;  /* 0x000000060d067221 */ /* 0x000fe20000000100 */
[----:B------:R-:W-:-:S03]  /*0610*/  SEL R12, R12, RZ, P5 ;  /* 0x000000ff0c0c7207 */ /* 0x000fc60002800000 */
[----:B------:R-:W-:Y:S01]  /*0620*/  FFMA R6, R6, R5, R13 ;  /* 0x0000000506067223 */ /* 0x000fe2000000000d */
[----:B------:R-:W-:Y:S02]  /*0630*/  SEL R4, R4, RZ, P5 ;  /* 0x000000ff04047207 */ /* 0x000fe40002800000 */
[----:B------:R-:W-:Y:S02]  /*0640*/  SEL R5, R24, RZ, P4 ;  /* 0x000000ff18057207 */ /* 0x000fe40002000000 */
[----:B------:R-:W-:Y:S02]  /*0650*/  SEL R25, R25, RZ, P4 ;  /* 0x000000ff19197207 */ /* 0x000fe40002000000 */
[----:B------:R-:W-:Y:S01]  /*0660*/  ISETP.GE.AND P4, PT, R2, 0x100, PT ;  /* 0x000001000200780c */ /* 0x000fe20003f86270 */
[----:B------:R-:W-:-:S04]  /*0670*/  FADD R29, -R12, R29 ;  /* 0x0000001d0c1d7221 */ /* 0x000fc80000000100 */
[----:B------:R-:W-:Y:S01]  /*0680*/  FFMA R7, R29, R4, R12 ;  /* 0x000000041d077223 */ /* 0x000fe2000000000c */
[----:B------:R-:W-:Y:S01]  /*0690*/  FADD R4, R10, R3 ;  /* 0x000000030a047221 */ /* 0x000fe20000000000 */
[----:B------:R-:W-:Y:S01]  /*06a0*/  SEL R3, R26, RZ, P6 ;  /* 0x000000ff1a037207 */ /* 0x000fe20003000000 */
[C---:B------:R-:W-:Y:S01]  /*06b0*/  FADD R5, R16.reuse, R5 ;  /* 0x0000000510057221 */ /* 0x040fe20000000000 */
[----:B------:R-:W-:Y:S01]  /*06c0*/  SEL R27, R27, RZ, P6 ;  /* 0x000000ff1b1b7207 */ /* 0x000fe20003000000 */
[----:B------:R-:W-:Y:S01]  /*06d0*/  FADD R25, R16, R25 ;  /* 0x0000001910197221 */ /* 0x000fe20000000000 */
[----:B------:R-:W-:Y:S02]  /*06e0*/  @P0 FSEL R4, R7, RZ, P3 ;  /* 0x000000ff07040208 */ /* 0x000fe40001800000 */
[----:B------:R-:W-:Y:S01]  /*06f0*/  @P0 FSEL R0, R6, RZ, P3 ;  /* 0x000000ff06000208 */ /* 0x000fe20001800000 */
[C---:B------:R-:W-:Y:S01]  /*0700*/  FADD R26, R18.reuse, R3 ;  /* 0x00000003121a7221 */ /* 0x040fe20000000000 */
[----:B------:R-:W-:Y:S01]  /*0710*/  FADD R27, R18, R27 ;  /* 0x0000001b121b7221 */ /* 0x000fe20000000000 */
[----:B------:R-:W-:-:S02]  /*0720*/  @P2 FSEL R26, R5, R4, !P1 ;  /* 0x00000004051a2208 */ /* 0x000fc40004800000 */
[----:B------:R-:W-:Y:S01]  /*0730*/  @P2 FSEL R27, R25, R0, !P1 ;  /* 0x00000000191b2208 */ /* 0x000fe20004800000 */
[----:B------:R-:W-:Y:S06]  /*0740*/  @P4 EXIT ;  /* 0x000000000000494d */ /* 0x000fec0003800000 */
[----:B------:R-:W-:Y:S01]  /*0750*/  STG.E.64 desc[UR4][R8.64], R26 ;  /* 0x0000001a08007986 */ /* 0x000fe2000c101b04 */
[----:B------:R-:W-:Y:S05]  /*0760*/  EXIT ;  /* 0x000000000000794d */ /* 0x000fea0003800000 */
.L_x_0:
[----:B------:R-:W-:-:S00]  /*0770*/  BRA `(.L_x_0) ;  /* 0xfffffffc00fc7947 */ /* 0x000fc0000383ffff */
[----:B------:R-:W-:-:S00]  /*0780*/  NOP ;  /* 0x0000000000007918 */ /* 0x000fc00000000000 */
[----:B------:R-:W-:-:S00]  /*0790*/  NOP ;  /* 0x0000000000007918 */ /* 0x000fc00000000000 */
[----:B------:R-:W-:-:S00]  /*07a0*/  NOP ;  /* 0x0000000000007918 */ /* 0x000fc00000000000 */
[----:B------:R-:W-:-:S00]  /*07b0*/  NOP ;  /* 0x0000000000007918 */ /* 0x000fc00000000000 */
[----:B------:R-:W-:-:S00]  /*07c0*/  NOP ;  /* 0x0000000000007918 */ /* 0x000fc00000000000 */
[----:B------:R-:W-:-:S00]  /*07d0*/  NOP ;  /* 0x0000000000007918 */ /* 0x000fc00000000000 */
[----:B------:R-:W-:-:S00]  /*07e0*/  NOP ;  /* 0x0000000000007918 */ /* 0x000fc00000000000 */
[----:B------:R-:W-:-:S00]  /*07f0*/  NOP ;  /* 0x0000000000007918 */ /* 0x000fc00000000000 */
.L_x_1:


//--------------------- .nv.constant0.triton_poi_fused_cat_5 --------------------------
	.section	.nv.constant0.triton_poi_fused_cat_5,"a",@progbits
	.sectionflags	@""
	.align	4
.nv.constant0.triton_poi_fused_cat_5:
	.zero		652
